//
// Generated by NVIDIA NVVM Compiler
//
// Compiler Build ID: CL-36424714
// Cuda compilation tools, release 13.0, V13.0.88
// Based on NVVM 20.0.0
//

.version 9.0
.target sm_100
.address_size 64

	// .globl	_Z11minParallelPiS_S_i
// _ZZ11minParallelPiS_S_iE9Container has been demoted

.visible .entry _Z11minParallelPiS_S_i(
	.param .u64 .ptr .align 1 _Z11minParallelPiS_S_i_param_0,
	.param .u64 .ptr .align 1 _Z11minParallelPiS_S_i_param_1,
	.param .u64 .ptr .align 1 _Z11minParallelPiS_S_i_param_2,
	.param .u32 _Z11minParallelPiS_S_i_param_3
)
{
	.reg .pred 	%p<11>;
	.reg .b32 	%r<43>;
	.reg .b64 	%rd<9>;
	// demoted variable
	.shared .align 4 .b8 _ZZ11minParallelPiS_S_iE9Container[8];
	ld.param.u64 	%rd3, [_Z11minParallelPiS_S_i_param_0];
	ld.param.u64 	%rd4, [_Z11minParallelPiS_S_i_param_1];
	ld.param.u64 	%rd5, [_Z11minParallelPiS_S_i_param_2];
	ld.param.u32 	%r12, [_Z11minParallelPiS_S_i_param_3];
	cvta.to.global.u64 	%rd1, %rd5;
	mov.u32 	%r1, %tid.x;
	mov.u32 	%r14, %ctaid.x;
	mov.u32 	%r42, %ntid.x;
	mad.lo.s32 	%r3, %r14, %r42, %r1;
	bar.sync 	0;
	setp.ge.s32 	%p1, %r3, %r12;
	mov.b32 	%r41, 2147483647;
	@%p1 bra 	$L__BB0_3;
	cvta.to.global.u64 	%rd2, %rd3;
	mov.b32 	%r40, 0;
	mov.b32 	%r41, 2147483647;
$L__BB0_2:
	add.s32 	%r17, %r40, %r3;
	mul.wide.s32 	%rd6, %r17, 4;
	add.s64 	%rd7, %rd2, %rd6;
	ld.global.u32 	%r18, [%rd7];
	min.s32 	%r41, %r41, %r18;
	add.s32 	%r40, %r40, %r42;
	add.s32 	%r19, %r17, %r42;
	setp.lt.s32 	%p2, %r19, %r12;
	@%p2 bra 	$L__BB0_2;
$L__BB0_3:
	shl.b32 	%r20, %r1, 2;
	mov.u32 	%r21, _ZZ11minParallelPiS_S_iE9Container;
	add.s32 	%r9, %r21, %r20;
	st.shared.u32 	[%r9], %r41;
	bar.sync 	0;
	setp.lt.u32 	%p3, %r42, 2;
	@%p3 bra 	$L__BB0_8;
$L__BB0_4:
	mov.u32 	%r10, %r42;
	shr.u32 	%r42, %r10, 1;
	setp.ge.u32 	%p4, %r1, %r42;
	@%p4 bra 	$L__BB0_7;
	setp.ne.s32 	%p5, %r3, 0;
	ld.shared.u32 	%r22, [%r9];
	shl.b32 	%r23, %r42, 2;
	add.s32 	%r24, %r9, %r23;
	ld.shared.u32 	%r25, [%r24];
	min.s32 	%r26, %r22, %r25;
	st.shared.u32 	[%r9], %r26;
	and.b32  	%r27, %r10, 2;
	setp.eq.s32 	%p6, %r27, 0;
	or.pred  	%p7, %p5, %p6;
	@%p7 bra 	$L__BB0_7;
	ld.shared.u32 	%r28, [_ZZ11minParallelPiS_S_iE9Container];
	add.s32 	%r31, %r21, %r23;
	ld.shared.u32 	%r32, [%r31+-4];
	min.s32 	%r33, %r28, %r32;
	st.shared.u32 	[_ZZ11minParallelPiS_S_iE9Container], %r33;
$L__BB0_7:
	bar.sync 	0;
	setp.gt.u32 	%p8, %r10, 3;
	@%p8 bra 	$L__BB0_4;
$L__BB0_8:
	bar.sync 	0;
	bar.sync 	0;
	setp.ne.s32 	%p9, %r3, 0;
	@%p9 bra 	$L__BB0_11;
$L__BB0_9:
	atom.relaxed.global.cas.b32 	%r34, [%rd1], 0, 1;
	setp.ne.s32 	%p10, %r34, 0;
	@%p10 bra 	$L__BB0_9;
	ld.shared.u32 	%r35, [_ZZ11minParallelPiS_S_iE9Container];
	ld.shared.u32 	%r36, [_ZZ11minParallelPiS_S_iE9Container+4];
	min.s32 	%r37, %r35, %r36;
	cvta.to.global.u64 	%rd8, %rd4;
	st.global.u32 	[%rd8], %r37;
	atom.global.exch.b32 	%r38, [%rd1], 0;
$L__BB0_11:
	bar.sync 	0;
	ret;

}
	// .globl	_Z18calculateLastDigitPiS_i
.visible .entry _Z18calculateLastDigitPiS_i(
	.param .u64 .ptr .align 1 _Z18calculateLastDigitPiS_i_param_0,
	.param .u64 .ptr .align 1 _Z18calculateLastDigitPiS_i_param_1,
	.param .u32 _Z18calculateLastDigitPiS_i_param_2
)
{
	.reg .pred 	%p<3>;
	.reg .b32 	%r<21>;
	.reg .b64 	%rd<8>;

	ld.param.u64 	%rd3, [_Z18calculateLastDigitPiS_i_param_0];
	ld.param.u64 	%rd4, [_Z18calculateLastDigitPiS_i_param_1];
	ld.param.u32 	%r6, [_Z18calculateLastDigitPiS_i_param_2];
	mov.u32 	%r7, %tid.x;
	mov.u32 	%r8, %ctaid.x;
	mov.u32 	%r1, %ntid.x;
	mad.lo.s32 	%r2, %r8, %r1, %r7;
	setp.ge.s32 	%p1, %r2, %r6;
	@%p1 bra 	$L__BB1_3;
	mov.u32 	%r10, %nctaid.x;
	mul.lo.s32 	%r3, %r10, %r1;
	cvta.to.global.u64 	%rd1, %rd3;
	cvta.to.global.u64 	%rd2, %rd4;
	mov.b32 	%r20, 0;
$L__BB1_2:
	add.s32 	%r11, %r20, %r2;
	mul.wide.s32 	%rd5, %r11, 4;
	add.s64 	%rd6, %rd1, %rd5;
	ld.global.u32 	%r12, [%rd6];
	mul.hi.s32 	%r13, %r12, 1717986919;
	shr.u32 	%r14, %r13, 31;
	shr.s32 	%r15, %r13, 2;
	add.s32 	%r16, %r15, %r14;
	mul.lo.s32 	%r17, %r16, 10;
	sub.s32 	%r18, %r12, %r17;
	add.s64 	%rd7, %rd2, %rd5;
	st.global.u32 	[%rd7], %r18;
	add.s32 	%r20, %r20, %r3;
	add.s32 	%r19, %r11, %r3;
	setp.lt.s32 	%p2, %r19, %r6;
	@%p2 bra 	$L__BB1_2;
$L__BB1_3:
	bar.sync 	0;
	ret;

}


// ===== COMPILED SASS (sm_100) =====

	.target	sm_100

	.elftype	@"ET_EXEC"


//--------------------- .note.nv.tkinfo           --------------------------
	.section	.note.nv.tkinfo,"",@"SHT_NOTE"
	.sectionflags	@"SHF_NOTE_NV_TKINFO"
	.tkinfo
        /*0018*/ 	.word	0x00000002
        /*0030*/ 	.string	""
        /*0030*/ 	.string	"ptxas"
        /*0030*/ 	.string	"Cuda compilation tools, release 13.0, V13.0.88"
        /*0030*/ 	.string	"Build cuda_13.0.r13.0/compiler.36424714_0"
        /*0030*/ 	.string	"-arch sm_100 -m 64 "



//--------------------- .note.nv.cuinfo           --------------------------
	.section	.note.nv.cuinfo,"",@"SHT_NOTE"
	.sectionflags	@"SHF_NOTE_NV_CUINFO"
        /*0018*/ 	.short	0x0002
        /*001a*/ 	.short	0x0064
        /*001c*/ 	.short	0x0082
	.zero		2


//--------------------- .nv.info                  --------------------------
	.section	.nv.info,"",@"SHT_CUDA_INFO"
	.align	4


	//----- nvinfo : EIATTR_REGCOUNT
	.align		4
        /*0000*/ 	.byte	0x04, 0x2f
        /*0002*/ 	.short	(.L_1 - .L_0)
	.align		4
.L_0:
        /*0004*/ 	.word	index@(_Z11minParallelPiS_S_i)
        /*0008*/ 	.word	0x00000010


	//----- nvinfo : EIATTR_FRAME_SIZE
	.align		4
.L_1:
        /*000c*/ 	.byte	0x04, 0x11
        /*000e*/ 	.short	(.L_3 - .L_2)
	.align		4
.L_2:
        /*0010*/ 	.word	index@(_Z11minParallelPiS_S_i)
        /*0014*/ 	.word	0x00000000


	//----- nvinfo : EIATTR_REGCOUNT
	.align		4
.L_3:
        /*0018*/ 	.byte	0x04, 0x2f
        /*001a*/ 	.short	(.L_5 - .L_4)
	.align		4
.L_4:
        /*001c*/ 	.word	index@(_Z18calculateLastDigitPiS_i)
        /*0020*/ 	.word	0x00000014


	//----- nvinfo : EIATTR_FRAME_SIZE
	.align		4
.L_5:
        /*0024*/ 	.byte	0x04, 0x11
        /*0026*/ 	.short	(.L_7 - .L_6)
	.align		4
.L_6:
        /*0028*/ 	.word	index@(_Z18calculateLastDigitPiS_i)
        /*002c*/ 	.word	0x00000000


	//----- nvinfo : EIATTR_MIN_STACK_SIZE
	.align		4
.L_7:
        /*0030*/ 	.byte	0x04, 0x12
        /*0032*/ 	.short	(.L_9 - .L_8)
	.align		4
.L_8:
        /*0034*/ 	.word	index@(_Z18calculateLastDigitPiS_i)
        /*0038*/ 	.word	0x00000000


	//----- nvinfo : EIATTR_MIN_STACK_SIZE
	.align		4
.L_9:
        /*003c*/ 	.byte	0x04, 0x12
        /*003e*/ 	.short	(.L_11 - .L_10)
	.align		4
.L_10:
        /*0040*/ 	.word	index@(_Z11minParallelPiS_S_i)
        /*0044*/ 	.word	0x00000000
.L_11:


//--------------------- .nv.compat                --------------------------
	.section	.nv.compat,"",@"SHT_CUDA_COMPAT_INFO"
	.align	4
        /*0000*/ 	.byte	0x02, 0x09, 0x00, 0x00, 0x02, 0x02, 0x01, 0x00, 0x02, 0x05, 0x05, 0x00, 0x03, 0x07, 0x01, 0x01
        /*0010*/ 	.byte	0x02, 0x03, 0x00, 0x00, 0x02, 0x06, 0x01, 0x00, 0x04, 0x0b, 0x08, 0x00, 0x09, 0x00, 0x00, 0x00
        /*0020*/ 	.byte	0x00, 0x00, 0x00, 0x00


//--------------------- .nv.info._Z18calculateLastDigitPiS_i --------------------------
	.section	.nv.info._Z18calculateLastDigitPiS_i,"",@"SHT_CUDA_INFO"
	.sectionflags	@""
	.align	4


	//----- nvinfo : EIATTR_CUDA_API_VERSION
	.align		4
        /*0000*/ 	.byte	0x04, 0x37
        /*0002*/ 	.short	(.L_13 - .L_12)
.L_12:
        /*0004*/ 	.word	0x00000082


	//----- nvinfo : EIATTR_KPARAM_INFO
	.align		4
.L_13:
        /*0008*/ 	.byte	0x04, 0x17
        /*000a*/ 	.short	(.L_15 - .L_14)
.L_14:
        /*000c*/ 	.word	0x00000000
        /*0010*/ 	.short	0x0002
        /*0012*/ 	.short	0x0010
        /*0014*/ 	.byte	0x00, 0xf0, 0x11, 0x00


	//----- nvinfo : EIATTR_KPARAM_INFO
	.align		4
.L_15:
        /*0018*/ 	.byte	0x04, 0x17
        /*001a*/ 	.short	(.L_17 - .L_16)
.L_16:
        /*001c*/ 	.word	0x00000000
        /*0020*/ 	.short	0x0001
        /*0022*/ 	.short	0x0008
        /*0024*/ 	.byte	0x00, 0xf5, 0x21, 0x00


	//----- nvinfo : EIATTR_KPARAM_INFO
	.align		4
.L_17:
        /*0028*/ 	.byte	0x04, 0x17
        /*002a*/ 	.short	(.L_19 - .L_18)
.L_18:
        /*002c*/ 	.word	0x00000000
        /*0030*/ 	.short	0x0000
        /*0032*/ 	.short	0x0000
        /*0034*/ 	.byte	0x00, 0xf5, 0x21, 0x00


	//----- nvinfo : EIATTR_SPARSE_MMA_MASK
	.align		4
.L_19:
        /*0038*/ 	.byte	0x03, 0x50
        /*003a*/ 	.short	0x0000


	//----- nvinfo : EIATTR_MAXREG_COUNT
	.align		4
        /*003c*/ 	.byte	0x03, 0x1b
        /*003e*/ 	.short	0x00ff


	//----- nvinfo : EIATTR_NUM_BARRIERS
	.align		4
        /*0040*/ 	.byte	0x02, 0x4c
        /*0042*/ 	.byte	0x01
	.zero		1


	//----- nvinfo : EIATTR_MERCURY_ISA_VERSION
	.align		4
        /*0044*/ 	.byte	0x03, 0x5f
        /*0046*/ 	.short	0x0101


	//----- nvinfo : EIATTR_VRC_CTA_INIT_COUNT
	.align		4
        /*0048*/ 	.byte	0x02, 0x4a
	.zero		1
	.zero		1


	//----- nvinfo : EIATTR_EXIT_INSTR_OFFSETS
	.align		4
        /*004c*/ 	.byte	0x04, 0x1c
        /*004e*/ 	.short	(.L_21 - .L_20)


	//   ....[0]....
.L_20:
        /*0050*/ 	.word	0x00000200


	//----- nvinfo : EIATTR_CRS_STACK_SIZE
	.align		4
.L_21:
        /*0054*/ 	.byte	0x04, 0x1e
        /*0056*/ 	.short	(.L_23 - .L_22)
.L_22:
        /*0058*/ 	.word	0x00000000


	//----- nvinfo : EIATTR_CBANK_PARAM_SIZE
	.align		4
.L_23:
        /*005c*/ 	.byte	0x03, 0x19
        /*005e*/ 	.short	0x0014


	//----- nvinfo : EIATTR_PARAM_CBANK
	.align		4
        /*0060*/ 	.byte	0x04, 0x0a
        /*0062*/ 	.short	(.L_25 - .L_24)
	.align		4
.L_24:
        /*0064*/ 	.word	index@(.nv.constant0._Z18calculateLastDigitPiS_i)
        /*0068*/ 	.short	0x0380
        /*006a*/ 	.short	0x0014


	//----- nvinfo : EIATTR_SW_WAR
	.align		4
.L_25:
        /*006c*/ 	.byte	0x04, 0x36
        /*006e*/ 	.short	(.L_27 - .L_26)
.L_26:
        /*0070*/ 	.word	0x00000008
.L_27:


//--------------------- .nv.info._Z11minParallelPiS_S_i --------------------------
	.section	.nv.info._Z11minParallelPiS_S_i,"",@"SHT_CUDA_INFO"
	.sectionflags	@""
	.align	4


	//----- nvinfo : EIATTR_CUDA_API_VERSION
	.align		4
        /*0000*/ 	.byte	0x04, 0x37
        /*0002*/ 	.short	(.L_29 - .L_28)
.L_28:
        /*0004*/ 	.word	0x00000082


	//----- nvinfo : EIATTR_KPARAM_INFO
	.align		4
.L_29:
        /*0008*/ 	.byte	0x04, 0x17
        /*000a*/ 	.short	(.L_31 - .L_30)
.L_30:
        /*000c*/ 	.word	0x00000000
        /*0010*/ 	.short	0x0003
        /*0012*/ 	.short	0x0018
        /*0014*/ 	.byte	0x00, 0xf0, 0x11, 0x00


	//----- nvinfo : EIATTR_KPARAM_INFO
	.align		4
.L_31:
        /*0018*/ 	.byte	0x04, 0x17
        /*001a*/ 	.short	(.L_33 - .L_32)
.L_32:
        /*001c*/ 	.word	0x00000000
        /*0020*/ 	.short	0x0002
        /*0022*/ 	.short	0x0010
        /*0024*/ 	.byte	0x00, 0xf5, 0x21, 0x00


	//----- nvinfo : EIATTR_KPARAM_INFO
	.align		4
.L_33:
        /*0028*/ 	.byte	0x04, 0x17
        /*002a*/ 	.short	(.L_35 - .L_34)
.L_34:
        /*002c*/ 	.word	0x00000000
        /*0030*/ 	.short	0x0001
        /*0032*/ 	.short	0x0008
        /*0034*/ 	.byte	0x00, 0xf5, 0x21, 0x00


	//----- nvinfo : EIATTR_KPARAM_INFO
	.align		4
.L_35:
        /*0038*/ 	.byte	0x04, 0x17
        /*003a*/ 	.short	(.L_37 - .L_36)
.L_36:
        /*003c*/ 	.word	0x00000000
        /*0040*/ 	.short	0x0000
        /*0042*/ 	.short	0x0000
        /*0044*/ 	.byte	0x00, 0xf5, 0x21, 0x00


	//----- nvinfo : EIATTR_SPARSE_MMA_MASK
	.align		4
.L_37:
        /*0048*/ 	.byte	0x03, 0x50
        /*004a*/ 	.short	0x0000


	//----- nvinfo : EIATTR_MAXREG_COUNT
	.align		4
        /*004c*/ 	.byte	0x03, 0x1b
        /*004e*/ 	.short	0x00ff


	//----- nvinfo : EIATTR_NUM_BARRIERS
	.align		4
        /*0050*/ 	.byte	0x02, 0x4c
        /*0052*/ 	.byte	0x01
	.zero		1


	//----- nvinfo : EIATTR_MERCURY_ISA_VERSION
	.align		4
        /*0054*/ 	.byte	0x03, 0x5f
        /*0056*/ 	.short	0x0101


	//----- nvinfo : EIATTR_VRC_CTA_INIT_COUNT
	.align		4
        /*0058*/ 	.byte	0x02, 0x4a
	.zero		1
	.zero		1


	//----- nvinfo : EIATTR_EXIT_INSTR_OFFSETS
	.align		4
        /*005c*/ 	.byte	0x04, 0x1c
        /*005e*/ 	.short	(.L_39 - .L_38)


	//   ....[0]....
.L_38:
        /*0060*/ 	.word	0x000004f0


	//----- nvinfo : EIATTR_CRS_STACK_SIZE
	.align		4
.L_39:
        /*0064*/ 	.byte	0x04, 0x1e
        /*0066*/ 	.short	(.L_41 - .L_40)
.L_40:
        /*0068*/ 	.word	0x00000000


	//----- nvinfo : EIATTR_CBANK_PARAM_SIZE
	.align		4
.L_41:
        /*006c*/ 	.byte	0x03, 0x19
        /*006e*/ 	.short	0x001c


	//----- nvinfo : EIATTR_PARAM_CBANK
	.align		4
        /*0070*/ 	.byte	0x04, 0x0a
        /*0072*/ 	.short	(.L_43 - .L_42)
	.align		4
.L_42:
        /*0074*/ 	.word	index@(.nv.constant0._Z11minParallelPiS_S_i)
        /*0078*/ 	.short	0x0380
        /*007a*/ 	.short	0x001c


	//----- nvinfo : EIATTR_SW_WAR
	.align		4
.L_43:
        /*007c*/ 	.byte	0x04, 0x36
        /*007e*/ 	.short	(.L_45 - .L_44)
.L_44:
        /*0080*/ 	.word	0x00000008
.L_45:


//--------------------- .nv.callgraph             --------------------------
	.section	.nv.callgraph,"",@"SHT_CUDA_CALLGRAPH"
	.align	4
	.sectionentsize	8
	.align		4
        /*0000*/ 	.word	0x00000000
	.align		4
        /*0004*/ 	.word	0xffffffff
	.align		4
        /*0008*/ 	.word	0x00000000
	.align		4
        /*000c*/ 	.word	0xfffffffe
	.align		4
        /*0010*/ 	.word	0x00000000
	.align		4
        /*0014*/ 	.word	0xfffffffd
	.align		4
        /*0018*/ 	.word	0x00000000
	.align		4
        /*001c*/ 	.word	0xfffffffc


//--------------------- .text._Z18calculateLastDigitPiS_i --------------------------
	.section	.text._Z18calculateLastDigitPiS_i,"ax",@progbits
	.align	128
        .global         _Z18calculateLastDigitPiS_i
        .type           _Z18calculateLastDigitPiS_i,@function
        .size           _Z18calculateLastDigitPiS_i,(.L_x_15 - _Z18calculateLastDigitPiS_i)
        .other          _Z18calculateLastDigitPiS_i,@"STO_CUDA_ENTRY STV_DEFAULT"
_Z18calculateLastDigitPiS_i:
.text._Z18calculateLastDigitPiS_i:
[----:B------:R-:W-:Y:S01]  /*0000*/  LDC R1, c[0x0][0x37c] ;  /* 0x0000df00ff017b82 */ /* 0x000fe20000000800 */
[----:B------:R-:W0:Y:S07]  /*0010*/  S2R R0, SR_TID.X ;  /* 0x0000000000007919 */ /* 0x000e2e0000002100 */
[----:B------:R-:W0:Y:S01]  /*0020*/  S2UR UR4, SR_CTAID.X ;  /* 0x00000000000479c3 */ /* 0x000e220000002500 */
[----:B------:R-:W1:Y:S01]  /*0030*/  LDCU UR5, c[0x0][0x390] ;  /* 0x00007200ff0577ac */ /* 0x000e620008000800 */
[----:B------:R-:W-:Y:S06]  /*0040*/  BSSY.RECONVERGENT B0, `(.L_x_0) ;  /* 0x000001a000007945 */ /* 0x000fec0003800200 */
[----:B------:R-:W0:Y:S02]  /*0050*/  LDC R7, c[0x0][0x360] ;  /* 0x0000d800ff077b82 */ /* 0x000e240000000800 */
[----:B0-----:R-:W-:-:S05]  /*0060*/  IMAD R0, R7, UR4, R0 ;  /* 0x0000000407007c24 */ /* 0x001fca000f8e0200 */
[----:B-1----:R-:W-:-:S13]  /*0070*/  ISETP.GE.AND P0, PT, R0, UR5, PT ;  /* 0x0000000500007c0c */ /* 0x002fda000bf06270 */
[----:B------:R-:W-:Y:S05]  /*0080*/  @P0 BRA `(.L_x_1) ;  /* 0x0000000000540947 */ /* 0x000fea0003800000 */
[----:B------:R-:W0:Y:S01]  /*0090*/  LDC.64 R16, c[0x0][0x358] ;  /* 0x0000d600ff107b82 */ /* 0x000e220000000a00 */
[----:B------:R-:W1:Y:S01]  /*00a0*/  LDCU UR4, c[0x0][0x370] ;  /* 0x00006e00ff0477ac */ /* 0x000e620008000800 */
[----:B------:R-:W-:-:S06]  /*00b0*/  IMAD.MOV.U32 R11, RZ, RZ, RZ ;  /* 0x000000ffff0b7224 */ /* 0x000fcc00078e00ff */
[----:B------:R-:W2:Y:S08]  /*00c0*/  LDC.64 R2, c[0x0][0x380] ;  /* 0x0000e000ff027b82 */ /* 0x000eb00000000a00 */
[----:B------:R-:W3:Y:S01]  /*00d0*/  LDC.64 R4, c[0x0][0x388] ;  /* 0x0000e200ff047b82 */ /* 0x000ee20000000a00 */
[----:B-1----:R-:W-:-:S07]  /*00e0*/  IMAD R10, R7, UR4, RZ ;  /* 0x00000004070a7c24 */ /* 0x002fce000f8e02ff */
.L_x_2:
[----:B0-----:R-:W-:Y:S01]  /*00f0*/  R2UR UR6, R16 ;  /* 0x00000000100672ca */ /* 0x001fe200000e0000 */
[----:B------:R-:W-:Y:S01]  /*0100*/  IMAD.IADD R13, R0, 0x1, R11 ;  /* 0x00000001000d7824 */ /* 0x000fe200078e020b */
[----:B------:R-:W-:-:S03]  /*0110*/  R2UR UR7, R17 ;  /* 0x00000000110772ca */ /* 0x000fc600000e0000 */
[----:B--2---:R-:W-:-:S10]  /*0120*/  IMAD.WIDE R6, R13, 0x4, R2 ;  /* 0x000000040d067825 */ /* 0x004fd400078e0202 */
[----:B------:R-:W2:Y:S01]  /*0130*/  LDG.E R6, desc[UR6][R6.64] ;  /* 0x0000000606067981 */ /* 0x000ea2000c1e1900 */
[----:B------:R-:W-:Y:S01]  /*0140*/  IADD3 R11, PT, PT, R10, R11, RZ ;  /* 0x0000000b0a0b7210 */ /* 0x000fe20007ffe0ff */
[----:B-12---:R-:W-:-:S05]  /*0150*/  IMAD.HI R8, R6, 0x66666667, RZ ;  /* 0x6666666706087827 */ /* 0x006fca00078e02ff */
[----:B------:R-:W-:-:S04]  /*0160*/  SHF.R.U32.HI R9, RZ, 0x1f, R8 ;  /* 0x0000001fff097819 */ /* 0x000fc80000011608 */
[----:B------:R-:W-:Y:S01]  /*0170*/  LEA.HI.SX32 R15, R8, R9, 0x1e ;  /* 0x00000009080f7211 */ /* 0x000fe200078ff2ff */
[----:B---3--:R-:W-:Y:S01]  /*0180*/  IMAD.WIDE R8, R13, 0x4, R4 ;  /* 0x000000040d087825 */ /* 0x008fe200078e0204 */
[----:B------:R-:W-:-:S03]  /*0190*/  IADD3 R13, PT, PT, R10, R13, RZ ;  /* 0x0000000d0a0d7210 */ /* 0x000fc60007ffe0ff */
[----:B------:R-:W-:Y:S01]  /*01a0*/  IMAD R15, R15, -0xa, R6 ;  /* 0xfffffff60f0f7824 */ /* 0x000fe200078e0206 */
[----:B------:R-:W-:-:S04]  /*01b0*/  ISETP.GE.AND P0, PT, R13, UR5, PT ;  /* 0x000000050d007c0c */ /* 0x000fc8000bf06270 */
[----:B------:R1:W-:Y:S09]  /*01c0*/  STG.E desc[UR6][R8.64], R15 ;  /* 0x0000000f08007986 */ /* 0x0003f2000c101906 */
[----:B------:R-:W-:Y:S05]  /*01d0*/  @!P0 BRA `(.L_x_2) ;  /* 0xfffffffc00c48947 */ /* 0x000fea000383ffff */
.L_x_1:
[----:B------:R-:W-:Y:S05]  /*01e0*/  BSYNC.RECONVERGENT B0 ;  /* 0x0000000000007941 */ /* 0x000fea0003800200 */
.L_x_0:
[----:B------:R-:W-:Y:S06]  /*01f0*/  BAR.SYNC.DEFER_BLOCKING 0x0 ;  /* 0x0000000000007b1d */ /* 0x000fec0000010000 */
[----:B------:R-:W-:Y:S05]  /*0200*/  EXIT ;  /* 0x000000000000794d */ /* 0x000fea0003800000 */
.L_x_3:
[----:B------:R-:W-:-:S00]  /*0210*/  BRA `(.L_x_3) ;  /* 0xfffffffc00fc7947 */ /* 0x000fc0000383ffff */
[----:B------:R-:W-:-:S00]  /*0220*/  NOP ;  /* 0x0000000000007918 */ /* 0x000fc00000000000 */
        /* <DEDUP_REMOVED lines=13> */
.L_x_15:


//--------------------- .text._Z11minParallelPiS_S_i --------------------------
	.section	.text._Z11minParallelPiS_S_i,"ax",@progbits
	.align	128
        .global         _Z11minParallelPiS_S_i
        .type           _Z11minParallelPiS_S_i,@function
        .size           _Z11minParallelPiS_S_i,(.L_x_16 - _Z11minParallelPiS_S_i)
        .other          _Z11minParallelPiS_S_i,@"STO_CUDA_ENTRY STV_DEFAULT"
_Z11minParallelPiS_S_i:
.text._Z11minParallelPiS_S_i:
[----:B------:R-:W-:Y:S01]  /*0000*/  LDC R1, c[0x0][0x37c] ;  /* 0x0000df00ff017b82 */ /* 0x000fe20000000800 */
[----:B------:R-:W0:Y:S07]  /*0010*/  S2R R13, SR_TID.X ;  /* 0x00000000000d7919 */ /* 0x000e2e0000002100 */
[----:B------:R-:W0:Y:S01]  /*0020*/  S2UR UR4, SR_CTAID.X ;  /* 0x00000000000479c3 */ /* 0x000e220000002500 */
[----:B------:R-:W1:Y:S01]  /*0030*/  LDCU UR5, c[0x0][0x398] ;  /* 0x00007300ff0577ac */ /* 0x000e620008000800 */
[----:B------:R-:W-:Y:S01]  /*0040*/  BSSY.RECONVERGENT B0, `(.L_x_4) ;  /* 0x0000013000007945 */ /* 0x000fe20003800200 */
[----:B------:R-:W-:Y:S01]  /*0050*/  IMAD.MOV.U32 R7, RZ, RZ, 0x7fffffff ;  /* 0x7fffffffff077424 */ /* 0x000fe200078e00ff */
[----:B------:R-:W2:Y:S04]  /*0060*/  LDCU.64 UR6, c[0x0][0x358] ;  /* 0x00006b00ff0677ac */ /* 0x000ea80008000a00 */
[----:B------:R-:W0:Y:S02]  /*0070*/  LDC R6, c[0x0][0x360] ;  /* 0x0000d800ff067b82 */ /* 0x000e240000000800 */
[----:B0-----:R-:W-:-:S06]  /*0080*/  IMAD R0, R6, UR4, R13 ;  /* 0x0000000406007c24 */ /* 0x001fcc000f8e020d */
[----:B------:R-:W-:Y:S01]  /*0090*/  BAR.SYNC.DEFER_BLOCKING 0x0 ;  /* 0x0000000000007b1d */ /* 0x000fe20000010000 */
[----:B-1----:R-:W-:-:S13]  /*00a0*/  ISETP.GE.AND P0, PT, R0, UR5, PT ;  /* 0x0000000500007c0c */ /* 0x002fda000bf06270 */
[----:B--2---:R-:W-:Y:S05]  /*00b0*/  @P0 BRA `(.L_x_5) ;  /* 0x00000000002c0947 */ /* 0x004fea0003800000 */
[----:B------:R-:W0:Y:S01]  /*00c0*/  LDC.64 R4, c[0x0][0x380] ;  /* 0x0000e000ff047b82 */ /* 0x000e220000000a00 */
[----:B------:R-:W-:Y:S02]  /*00d0*/  IMAD.MOV.U32 R9, RZ, RZ, RZ ;  /* 0x000000ffff097224 */ /* 0x000fe400078e00ff */
[----:B------:R-:W-:-:S07]  /*00e0*/  IMAD.MOV.U32 R7, RZ, RZ, 0x7fffffff ;  /* 0x7fffffffff077424 */ /* 0x000fce00078e00ff */
.L_x_6:
[----:B------:R-:W-:-:S04]  /*00f0*/  IMAD.IADD R11, R0, 0x1, R9 ;  /* 0x00000001000b7824 */ /* 0x000fc800078e0209 */
[----:B0-----:R-:W-:-:S06]  /*0100*/  IMAD.WIDE R2, R11, 0x4, R4 ;  /* 0x000000040b027825 */ /* 0x001fcc00078e0204 */
[----:B------:R-:W2:Y:S01]  /*0110*/  LDG.E R2, desc[UR6][R2.64] ;  /* 0x0000000602027981 */ /* 0x000ea2000c1e1900 */
[C---:B------:R-:W-:Y:S02]  /*0120*/  IMAD.IADD R11, R6.reuse, 0x1, R11 ;  /* 0x00000001060b7824 */ /* 0x040fe400078e020b */
[----:B------:R-:W-:-:S03]  /*0130*/  IMAD.IADD R9, R6, 0x1, R9 ;  /* 0x0000000106097824 */ /* 0x000fc600078e0209 */
[----:B------:R-:W-:Y:S02]  /*0140*/  ISETP.GE.AND P0, PT, R11, UR5, PT ;  /* 0x000000050b007c0c */ /* 0x000fe4000bf06270 */
[----:B--2---:R-:W-:-:S11]  /*0150*/  VIMNMX R7, PT, PT, R2, R7, PT ;  /* 0x0000000702077248 */ /* 0x004fd60003fe0100 */
[----:B------:R-:W-:Y:S05]  /*0160*/  @!P0 BRA `(.L_x_6) ;  /* 0xfffffffc00e08947 */ /* 0x000fea000383ffff */
.L_x_5:
[----:B------:R-:W-:Y:S05]  /*0170*/  BSYNC.RECONVERGENT B0 ;  /* 0x0000000000007941 */ /* 0x000fea0003800200 */
.L_x_4:
[----:B------:R-:W0:Y:S01]  /*0180*/  S2UR UR5, SR_CgaCtaId ;  /* 0x00000000000579c3 */ /* 0x000e220000008800 */
[----:B------:R-:W-:Y:S01]  /*0190*/  UMOV UR4, 0x400 ;  /* 0x0000040000047882 */ /* 0x000fe20000000000 */
[----:B------:R-:W-:Y:S01]  /*01a0*/  ISETP.GE.U32.AND P0, PT, R6, 0x2, PT ;  /* 0x000000020600780c */ /* 0x000fe20003f06070 */
[----:B0-----:R-:W-:-:S06]  /*01b0*/  ULEA UR4, UR5, UR4, 0x18 ;  /* 0x0000000405047291 */ /* 0x001fcc000f8ec0ff */
[----:B------:R-:W-:-:S05]  /*01c0*/  LEA R2, R13, UR4, 0x2 ;  /* 0x000000040d027c11 */ /* 0x000fca000f8e10ff */
[----:B------:R0:W-:Y:S01]  /*01d0*/  STS [R2], R7 ;  /* 0x0000000702007388 */ /* 0x0001e20000000800 */
[----:B------:R-:W-:Y:S06]  /*01e0*/  BAR.SYNC.DEFER_BLOCKING 0x0 ;  /* 0x0000000000007b1d */ /* 0x000fec0000010000 */
[----:B------:R-:W-:Y:S05]  /*01f0*/  @!P0 BRA `(.L_x_7) ;  /* 0x0000000000608947 */ /* 0x000fea0003800000 */
.L_x_10:
[--C-:B------:R-:W-:Y:S01]  /*0200*/  IMAD.MOV.U32 R9, RZ, RZ, R6.reuse ;  /* 0x000000ffff097224 */ /* 0x100fe200078e0006 */
[----:B------:R-:W-:Y:S01]  /*0210*/  SHF.R.U32.HI R6, RZ, 0x1, R6 ;  /* 0x00000001ff067819 */ /* 0x000fe20000011606 */
[----:B------:R-:W-:Y:S03]  /*0220*/  BSSY.RECONVERGENT B0, `(.L_x_8) ;  /* 0x0000012000007945 */ /* 0x000fe60003800200 */
[----:B------:R-:W-:-:S13]  /*0230*/  ISETP.GE.U32.AND P0, PT, R13, R6, PT ;  /* 0x000000060d00720c */ /* 0x000fda0003f06070 */
[----:B-1----:R-:W-:Y:S05]  /*0240*/  @P0 BRA `(.L_x_9) ;  /* 0x00000000003c0947 */ /* 0x002fea0003800000 */
[----:B------:R-:W-:Y:S01]  /*0250*/  LOP3.LUT P0, RZ, R9, 0x2, RZ, 0xc0, !PT ;  /* 0x0000000209ff7812 */ /* 0x000fe2000780c0ff */
[----:B------:R-:W-:Y:S01]  /*0260*/  IMAD R4, R6, 0x4, R2 ;  /* 0x0000000406047824 */ /* 0x000fe200078e0202 */
[----:B------:R-:W-:Y:S02]  /*0270*/  LDS R3, [R2] ;  /* 0x0000000002037984 */ /* 0x000fe40000000800 */
[----:B------:R-:W-:-:S03]  /*0280*/  ISETP.NE.OR P0, PT, R0, RZ, !P0 ;  /* 0x000000ff0000720c */ /* 0x000fc60004705670 */
[----:B------:R-:W1:Y:S10]  /*0290*/  LDS R4, [R4] ;  /* 0x0000000004047984 */ /* 0x000e740000000800 */
[----:B------:R-:W2:Y:S01]  /*02a0*/  @!P0 S2R R8, SR_CgaCtaId ;  /* 0x0000000000088919 */ /* 0x000ea20000008800 */
[----:B------:R-:W-:-:S02]  /*02b0*/  @!P0 MOV R5, 0x400 ;  /* 0x0000040000058802 */ /* 0x000fc40000000f00 */
[----:B-1----:R-:W-:Y:S02]  /*02c0*/  VIMNMX R3, PT, PT, R3, R4, PT ;  /* 0x0000000403037248 */ /* 0x002fe40003fe0100 */
[----:B--2---:R-:W-:-:S03]  /*02d0*/  @!P0 LEA R10, R8, R5, 0x18 ;  /* 0x00000005080a8211 */ /* 0x004fc600078ec0ff */
[----:B------:R-:W-:Y:S02]  /*02e0*/  STS [R2], R3 ;  /* 0x0000000302007388 */ /* 0x000fe40000000800 */
[----:B0-----:R-:W-:Y:S02]  /*02f0*/  @!P0 IMAD R7, R6, 0x4, R10 ;  /* 0x0000000406078824 */ /* 0x001fe400078e020a */
[----:B------:R-:W-:Y:S04]  /*0300*/  @!P0 LDS R5, [R10] ;  /* 0x000000000a058984 */ /* 0x000fe80000000800 */
[----:B------:R-:W0:Y:S02]  /*0310*/  @!P0 LDS R8, [R7+-0x4] ;  /* 0xfffffc0007088984 */ /* 0x000e240000000800 */
[----:B0-----:R-:W-:-:S05]  /*0320*/  @!P0 VIMNMX R5, PT, PT, R5, R8, PT ;  /* 0x0000000805058248 */ /* 0x001fca0003fe0100 */
[----:B------:R1:W-:Y:S02]  /*0330*/  @!P0 STS [R10], R5 ;  /* 0x000000050a008388 */ /* 0x0003e40000000800 */
.L_x_9:
[----:B------:R-:W-:Y:S05]  /*0340*/  BSYNC.RECONVERGENT B0 ;  /* 0x0000000000007941 */ /* 0x000fea0003800200 */
.L_x_8:
[----:B------:R-:W-:Y:S01]  /*0350*/  BAR.SYNC.DEFER_BLOCKING 0x0 ;  /* 0x0000000000007b1d */ /* 0x000fe20000010000 */
[----:B------:R-:W-:-:S13]  /*0360*/  ISETP.GT.U32.AND P0, PT, R9, 0x3, PT ;  /* 0x000000030900780c */ /* 0x000fda0003f04070 */
[----:B------:R-:W-:Y:S05]  /*0370*/  @P0 BRA `(.L_x_10) ;  /* 0xfffffffc00a00947 */ /* 0x000fea000383ffff */
.L_x_7:
[----:B------:R-:W-:Y:S08]  /*0380*/  BAR.SYNC.DEFER_BLOCKING 0x0 ;  /* 0x0000000000007b1d */ /* 0x000ff00000010000 */
[----:B------:R-:W-:Y:S01]  /*0390*/  BAR.SYNC.DEFER_BLOCKING 0x0 ;  /* 0x0000000000007b1d */ /* 0x000fe20000010000 */
[----:B------:R-:W-:-:S13]  /*03a0*/  ISETP.NE.AND P0, PT, R0, RZ, PT ;  /* 0x000000ff0000720c */ /* 0x000fda0003f05270 */
[----:B------:R-:W-:Y:S05]  /*03b0*/  @P0 BRA `(.L_x_11) ;  /* 0x0000000000440947 */ /* 0x000fea0003800000 */
[----:B0-----:R-:W0:Y:S01]  /*03c0*/  LDC.64 R2, c[0x0][0x390] ;  /* 0x0000e400ff027b82 */ /* 0x001e220000000a00 */
[----:B------:R-:W-:Y:S01]  /*03d0*/  BSSY B0, `(.L_x_12) ;  /* 0x0000007000007945 */ /* 0x000fe20003800000 */
[----:B-1----:R-:W-:-:S07]  /*03e0*/  IMAD.MOV.U32 R5, RZ, RZ, 0x1 ;  /* 0x00000001ff057424 */ /* 0x002fce00078e00ff */
.L_x_13:
[----:B------:R-:W-:Y:S01]  /*03f0*/  IMAD.MOV.U32 R4, RZ, RZ, RZ ;  /* 0x000000ffff047224 */ /* 0x000fe200078e00ff */
[----:B------:R-:W-:Y:S05]  /*0400*/  YIELD ;  /* 0x0000000000007946 */ /* 0x000fea0003800000 */
[----:B0-----:R-:W2:Y:S02]  /*0410*/  ATOMG.E.CAS.STRONG.GPU PT, R0, [R2], R4, R5 ;  /* 0x00000004020073a9 */ /* 0x001ea400001ee105 */
[----:B--2---:R-:W-:-:S13]  /*0420*/  ISETP.NE.AND P0, PT, R0, RZ, PT ;  /* 0x000000ff0000720c */ /* 0x004fda0003f05270 */
[----:B------:R-:W-:Y:S05]  /*0430*/  @P0 BRA `(.L_x_13) ;  /* 0xfffffffc00ec0947 */ /* 0x000fea000383ffff */
[----:B------:R-:W-:Y:S05]  /*0440*/  BSYNC B0 ;  /* 0x0000000000007941 */ /* 0x000fea0003800000 */
.L_x_12:
[----:B------:R-:W0:Y:S01]  /*0450*/  S2UR UR5, SR_CgaCtaId ;  /* 0x00000000000579c3 */ /* 0x000e220000008800 */
[----:B------:R-:W-:-:S07]  /*0460*/  UMOV UR4, 0x400 ;  /* 0x0000040000047882 */ /* 0x000fce0000000000 */
[----:B------:R-:W1:Y:S01]  /*0470*/  LDC.64 R4, c[0x0][0x388] ;  /* 0x0000e200ff047b82 */ /* 0x000e620000000a00 */
[----:B0-----:R-:W-:-:S09]  /*0480*/  ULEA UR4, UR5, UR4, 0x18 ;  /* 0x0000000405047291 */ /* 0x001fd2000f8ec0ff */
[----:B------:R-:W0:Y:S02]  /*0490*/  LDS.64 R6, [UR4] ;  /* 0x00000004ff067984 */ /* 0x000e240008000a00 */
[----:B0-----:R-:W-:-:S05]  /*04a0*/  VIMNMX R7, PT, PT, R6, R7, PT ;  /* 0x0000000706077248 */ /* 0x001fca0003fe0100 */
[----:B-1----:R2:W-:Y:S04]  /*04b0*/  STG.E desc[UR6][R4.64], R7 ;  /* 0x0000000704007986 */ /* 0x0025e8000c101906 */
[----:B------:R2:W5:Y:S02]  /*04c0*/  ATOMG.E.EXCH.STRONG.GPU PT, RZ, desc[UR6][R2.64], RZ ;  /* 0x800000ff02ff79a8 */ /* 0x000564000c1ef106 */
.L_x_11:
[----:B------:R-:W-:Y:S05]  /*04d0*/  WARPSYNC.ALL ;  /* 0x0000000000007948 */ /* 0x000fea0003800000 */
[----:B------:R-:W-:Y:S06]  /*04e0*/  BAR.SYNC.DEFER_BLOCKING 0x0 ;  /* 0x0000000000007b1d */ /* 0x000fec0000010000 */
[----:B------:R-:W-:Y:S05]  /*04f0*/  EXIT ;  /* 0x000000000000794d */ /* 0x000fea0003800000 */
.L_x_14:
        /* <DEDUP_REMOVED lines=16> */
.L_x_16:


//--------------------- .nv.shared.reserved.0     --------------------------
	.section	.nv.shared.reserved.0,"aw",@nobits
	.weak		__nv_reservedSMEM_offset_0_alias
	.size		__nv_reservedSMEM_offset_0_alias, 0, 64
	.other		__nv_reservedSMEM_offset_0_alias,@"STO_CUDA_RESERVED_SHARED STV_DEFAULT"
__nv_reservedSMEM_offset_0_alias:
	.zero		0
	.zero		64


//--------------------- .nv.shared._Z11minParallelPiS_S_i --------------------------
	.section	.nv.shared._Z11minParallelPiS_S_i,"aw",@nobits
	.sectionflags	@""
	.align	4
.nv.shared._Z11minParallelPiS_S_i:
	.zero		1032


//--------------------- .nv.constant0._Z18calculateLastDigitPiS_i --------------------------
	.section	.nv.constant0._Z18calculateLastDigitPiS_i,"a",@progbits
	.sectionflags	@""
	.align	4
.nv.constant0._Z18calculateLastDigitPiS_i:
	.zero		916


//--------------------- .nv.constant0._Z11minParallelPiS_S_i --------------------------
	.section	.nv.constant0._Z11minParallelPiS_S_i,"a",@progbits
	.sectionflags	@""
	.align	4
.nv.constant0._Z11minParallelPiS_S_i:
	.zero		924


//--------------------- SYMBOLS --------------------------

	.type		.nv.reservedSmem.offset0,@object
	.size		.nv.reservedSmem.offset0,0x4
	.type		.nv.reservedSmem.cap,@object
	.size		.nv.reservedSmem.cap,0x4
